//
// Generated by NVIDIA NVVM Compiler
//
// Compiler Build ID: CL-36424714
// Cuda compilation tools, release 13.0, V13.0.88
// Based on NVVM 20.0.0
//

.version 9.0
.target sm_100
.address_size 64

	// .globl	_Z11convolucionPfS_S_ii
.extern .func  (.param .b32 func_retval0) vprintf
(
	.param .b64 vprintf_param_0,
	.param .b64 vprintf_param_1
)
;
.global .align 1 .b8 $str[4] = {37, 102, 10};

.visible .entry _Z11convolucionPfS_S_ii(
	.param .u64 .ptr .align 1 _Z11convolucionPfS_S_ii_param_0,
	.param .u64 .ptr .align 1 _Z11convolucionPfS_S_ii_param_1,
	.param .u64 .ptr .align 1 _Z11convolucionPfS_S_ii_param_2,
	.param .u32 _Z11convolucionPfS_S_ii_param_3,
	.param .u32 _Z11convolucionPfS_S_ii_param_4
)
{
	.local .align 8 .b8 	__local_depot0[8];
	.reg .b64 	%SP;
	.reg .b64 	%SPL;
	.reg .pred 	%p<2>;
	.reg .b32 	%r<15>;
	.reg .b32 	%f<28>;
	.reg .b64 	%rd<18>;
	.reg .b64 	%fd<2>;

	mov.u64 	%SPL, __local_depot0;
	cvta.local.u64 	%SP, %SPL;
	ld.param.u64 	%rd1, [_Z11convolucionPfS_S_ii_param_0];
	ld.param.u64 	%rd2, [_Z11convolucionPfS_S_ii_param_1];
	ld.param.u64 	%rd3, [_Z11convolucionPfS_S_ii_param_2];
	ld.param.u32 	%r2, [_Z11convolucionPfS_S_ii_param_3];
	ld.param.u32 	%r3, [_Z11convolucionPfS_S_ii_param_4];
	mov.u32 	%r4, %tid.x;
	mov.u32 	%r5, %ntid.x;
	mov.u32 	%r6, %ctaid.x;
	mad.lo.s32 	%r1, %r5, %r6, %r4;
	setp.gt.s32 	%p1, %r1, 639999;
	@%p1 bra 	$L__BB0_2;
	add.u64 	%rd4, %SP, 0;
	add.u64 	%rd5, %SPL, 0;
	cvta.to.global.u64 	%rd6, %rd2;
	cvta.to.global.u64 	%rd7, %rd1;
	cvta.to.global.u64 	%rd8, %rd3;
	div.s32 	%r7, %r1, %r3;
	mul.lo.s32 	%r8, %r7, %r3;
	sub.s32 	%r9, %r1, %r8;
	mul.lo.s32 	%r10, %r7, %r2;
	mul.lo.s32 	%r11, %r10, 3;
	mad.lo.s32 	%r12, %r9, 3, %r11;
	mul.wide.s32 	%rd9, %r12, 4;
	add.s64 	%rd10, %rd7, %rd9;
	ld.global.f32 	%f1, [%rd10];
	ld.global.f32 	%f2, [%rd8];
	fma.rn.f32 	%f3, %f1, %f2, 0f00000000;
	mul.wide.s32 	%rd11, %r2, 4;
	add.s64 	%rd12, %rd10, %rd11;
	ld.global.f32 	%f4, [%rd12];
	ld.global.f32 	%f5, [%rd8+12];
	fma.rn.f32 	%f6, %f4, %f5, %f3;
	add.s64 	%rd13, %rd12, %rd11;
	ld.global.f32 	%f7, [%rd13];
	ld.global.f32 	%f8, [%rd8+24];
	fma.rn.f32 	%f9, %f7, %f8, %f6;
	ld.global.f32 	%f10, [%rd10+4];
	ld.global.f32 	%f11, [%rd8+4];
	fma.rn.f32 	%f12, %f10, %f11, %f9;
	ld.global.f32 	%f13, [%rd12+4];
	ld.global.f32 	%f14, [%rd8+16];
	fma.rn.f32 	%f15, %f13, %f14, %f12;
	ld.global.f32 	%f16, [%rd13+4];
	ld.global.f32 	%f17, [%rd8+28];
	fma.rn.f32 	%f18, %f16, %f17, %f15;
	ld.global.f32 	%f19, [%rd10+8];
	ld.global.f32 	%f20, [%rd8+8];
	fma.rn.f32 	%f21, %f19, %f20, %f18;
	ld.global.f32 	%f22, [%rd12+8];
	ld.global.f32 	%f23, [%rd8+20];
	fma.rn.f32 	%f24, %f22, %f23, %f21;
	ld.global.f32 	%f25, [%rd13+8];
	ld.global.f32 	%f26, [%rd8+32];
	fma.rn.f32 	%f27, %f25, %f26, %f24;
	cvt.f64.f32 	%fd1, %f27;
	st.local.f64 	[%rd5], %fd1;
	mov.u64 	%rd14, $str;
	cvta.global.u64 	%rd15, %rd14;
	{ // callseq 0, 0
	.param .b64 param0;
	st.param.b64 	[param0], %rd15;
	.param .b64 param1;
	st.param.b64 	[param1], %rd4;
	.param .b32 retval0;
	call.uni (retval0), 
	vprintf, 
	(
	param0, 
	param1
	);
	ld.param.b32 	%r13, [retval0];
	} // callseq 0
	mul.wide.s32 	%rd16, %r1, 4;
	add.s64 	%rd17, %rd6, %rd16;
	st.global.f32 	[%rd17], %f27;
$L__BB0_2:
	ret;

}
	// .globl	_Z7poolingPfS_i
.visible .entry _Z7poolingPfS_i(
	.param .u64 .ptr .align 1 _Z7poolingPfS_i_param_0,
	.param .u64 .ptr .align 1 _Z7poolingPfS_i_param_1,
	.param .u32 _Z7poolingPfS_i_param_2
)
{
	.reg .pred 	%p<6>;
	.reg .b32 	%r<20>;
	.reg .b32 	%f<9>;
	.reg .b64 	%rd<16>;

	ld.param.u64 	%rd1, [_Z7poolingPfS_i_param_0];
	ld.param.u64 	%rd2, [_Z7poolingPfS_i_param_1];
	ld.param.u32 	%r2, [_Z7poolingPfS_i_param_2];
	mov.u32 	%r3, %tid.x;
	mov.u32 	%r4, %ntid.x;
	mov.u32 	%r5, %ctaid.x;
	mad.lo.s32 	%r1, %r4, %r5, %r3;
	setp.gt.s32 	%p1, %r1, 159999;
	@%p1 bra 	$L__BB1_2;
	cvta.to.global.u64 	%rd3, %rd2;
	cvta.to.global.u64 	%rd4, %rd1;
	div.s32 	%r6, %r1, %r2;
	mul.lo.s32 	%r7, %r6, %r2;
	sub.s32 	%r8, %r1, %r7;
	mul.lo.s32 	%r9, %r8, 3;
	mad.lo.s32 	%r10, %r7, 3, %r2;
	cvt.s64.s32 	%rd5, %r10;
	cvt.s64.s32 	%rd6, %r9;
	add.s64 	%rd7, %rd5, %rd6;
	shl.b64 	%rd8, %rd7, 2;
	add.s64 	%rd9, %rd4, %rd8;
	ld.global.f32 	%f1, [%rd9+4];
	ld.global.f32 	%f2, [%rd9+8];
	add.s32 	%r11, %r10, %r2;
	cvt.s64.s32 	%rd10, %r11;
	add.s64 	%rd11, %rd10, %rd6;
	shl.b64 	%rd12, %rd11, 2;
	add.s64 	%rd13, %rd4, %rd12;
	ld.global.f32 	%f3, [%rd13+4];
	ld.global.f32 	%f4, [%rd13+8];
	setp.gt.f32 	%p2, %f1, 0f00000000;
	cvt.rzi.s32.f32 	%r12, %f1;
	selp.b32 	%r13, %r12, 0, %p2;
	cvt.rn.f32.s32 	%f5, %r13;
	setp.gt.f32 	%p3, %f2, %f5;
	cvt.rzi.s32.f32 	%r14, %f2;
	selp.b32 	%r15, %r14, %r13, %p3;
	cvt.rn.f32.s32 	%f6, %r15;
	setp.gt.f32 	%p4, %f3, %f6;
	cvt.rzi.s32.f32 	%r16, %f3;
	selp.b32 	%r17, %r16, %r15, %p4;
	cvt.rn.f32.s32 	%f7, %r17;
	setp.gt.f32 	%p5, %f4, %f7;
	cvt.rzi.s32.f32 	%r18, %f4;
	selp.b32 	%r19, %r18, %r17, %p5;
	cvt.rn.f32.s32 	%f8, %r19;
	mul.wide.s32 	%rd14, %r1, 4;
	add.s64 	%rd15, %rd3, %rd14;
	st.global.f32 	[%rd15], %f8;
$L__BB1_2:
	ret;

}


// ===== COMPILED SASS (sm_100) =====

	.target	sm_100

	.elftype	@"ET_EXEC"


//--------------------- .note.nv.tkinfo           --------------------------
	.section	.note.nv.tkinfo,"",@"SHT_NOTE"
	.sectionflags	@"SHF_NOTE_NV_TKINFO"
	.tkinfo
        /*0018*/ 	.word	0x00000002
        /*0030*/ 	.string	""
        /*0030*/ 	.string	"ptxas"
        /*0030*/ 	.string	"Cuda compilation tools, release 13.0, V13.0.88"
        /*0030*/ 	.string	"Build cuda_13.0.r13.0/compiler.36424714_0"
        /*0030*/ 	.string	"-arch sm_100 -m 64 "



//--------------------- .note.nv.cuinfo           --------------------------
	.section	.note.nv.cuinfo,"",@"SHT_NOTE"
	.sectionflags	@"SHF_NOTE_NV_CUINFO"
        /*0018*/ 	.short	0x0002
        /*001a*/ 	.short	0x0064
        /*001c*/ 	.short	0x0082
	.zero		2


//--------------------- .nv.info                  --------------------------
	.section	.nv.info,"",@"SHT_CUDA_INFO"
	.align	4


	//----- nvinfo : EIATTR_REGCOUNT
	.align		4
        /*0000*/ 	.byte	0x04, 0x2f
        /*0002*/ 	.short	(.L_2 - .L_1)
	.align		4
.L_1:
        /*0004*/ 	.word	index@(_Z11convolucionPfS_S_ii)
        /*0008*/ 	.word	0x00000020


	//----- nvinfo : EIATTR_FRAME_SIZE
	.align		4
.L_2:
        /*000c*/ 	.byte	0x04, 0x11
        /*000e*/ 	.short	(.L_4 - .L_3)
	.align		4
.L_3:
        /*0010*/ 	.word	index@(_Z11convolucionPfS_S_ii)
        /*0014*/ 	.word	0x00000008


	//----- nvinfo : EIATTR_REGCOUNT
	.align		4
.L_4:
        /*0018*/ 	.byte	0x04, 0x2f
        /*001a*/ 	.short	(.L_6 - .L_5)
	.align		4
.L_5:
        /*001c*/ 	.word	index@(_Z7poolingPfS_i)
        /*0020*/ 	.word	0x0000000d


	//----- nvinfo : EIATTR_FRAME_SIZE
	.align		4
.L_6:
        /*0024*/ 	.byte	0x04, 0x11
        /*0026*/ 	.short	(.L_8 - .L_7)
	.align		4
.L_7:
        /*0028*/ 	.word	index@(_Z7poolingPfS_i)
        /*002c*/ 	.word	0x00000000


	//----- nvinfo : EIATTR_MIN_STACK_SIZE
	.align		4
.L_8:
        /*0030*/ 	.byte	0x04, 0x12
        /*0032*/ 	.short	(.L_10 - .L_9)
	.align		4
.L_9:
        /*0034*/ 	.word	index@(_Z7poolingPfS_i)
        /*0038*/ 	.word	0x00000000


	//----- nvinfo : EIATTR_MIN_STACK_SIZE
	.align		4
.L_10:
        /*003c*/ 	.byte	0x04, 0x12
        /*003e*/ 	.short	(.L_12 - .L_11)
	.align		4
.L_11:
        /*0040*/ 	.word	index@(_Z11convolucionPfS_S_ii)
        /*0044*/ 	.word	0x00000008
.L_12:


//--------------------- .nv.compat                --------------------------
	.section	.nv.compat,"",@"SHT_CUDA_COMPAT_INFO"
	.align	4
        /*0000*/ 	.byte	0x02, 0x09, 0x00, 0x00, 0x02, 0x02, 0x01, 0x00, 0x02, 0x05, 0x05, 0x00, 0x03, 0x07, 0x01, 0x01
        /*0010*/ 	.byte	0x02, 0x03, 0x00, 0x00, 0x02, 0x06, 0x01, 0x00, 0x04, 0x0b, 0x08, 0x00, 0x09, 0x00, 0x00, 0x00
        /*0020*/ 	.byte	0x00, 0x00, 0x00, 0x00


//--------------------- .nv.info._Z7poolingPfS_i  --------------------------
	.section	.nv.info._Z7poolingPfS_i,"",@"SHT_CUDA_INFO"
	.sectionflags	@""
	.align	4


	//----- nvinfo : EIATTR_CUDA_API_VERSION
	.align		4
        /*0000*/ 	.byte	0x04, 0x37
        /*0002*/ 	.short	(.L_14 - .L_13)
.L_13:
        /*0004*/ 	.word	0x00000082


	//----- nvinfo : EIATTR_KPARAM_INFO
	.align		4
.L_14:
        /*0008*/ 	.byte	0x04, 0x17
        /*000a*/ 	.short	(.L_16 - .L_15)
.L_15:
        /*000c*/ 	.word	0x00000000
        /*0010*/ 	.short	0x0002
        /*0012*/ 	.short	0x0010
        /*0014*/ 	.byte	0x00, 0xf0, 0x11, 0x00


	//----- nvinfo : EIATTR_KPARAM_INFO
	.align		4
.L_16:
        /*0018*/ 	.byte	0x04, 0x17
        /*001a*/ 	.short	(.L_18 - .L_17)
.L_17:
        /*001c*/ 	.word	0x00000000
        /*0020*/ 	.short	0x0001
        /*0022*/ 	.short	0x0008
        /*0024*/ 	.byte	0x00, 0xf5, 0x21, 0x00


	//----- nvinfo : EIATTR_KPARAM_INFO
	.align		4
.L_18:
        /*0028*/ 	.byte	0x04, 0x17
        /*002a*/ 	.short	(.L_20 - .L_19)
.L_19:
        /*002c*/ 	.word	0x00000000
        /*0030*/ 	.short	0x0000
        /*0032*/ 	.short	0x0000
        /*0034*/ 	.byte	0x00, 0xf5, 0x21, 0x00


	//----- nvinfo : EIATTR_SPARSE_MMA_MASK
	.align		4
.L_20:
        /*0038*/ 	.byte	0x03, 0x50
        /*003a*/ 	.short	0x0000


	//----- nvinfo : EIATTR_MAXREG_COUNT
	.align		4
        /*003c*/ 	.byte	0x03, 0x1b
        /*003e*/ 	.short	0x00ff


	//----- nvinfo : EIATTR_MERCURY_ISA_VERSION
	.align		4
        /*0040*/ 	.byte	0x03, 0x5f
        /*0042*/ 	.short	0x0101


	//----- nvinfo : EIATTR_VRC_CTA_INIT_COUNT
	.align		4
        /*0044*/ 	.byte	0x02, 0x4a
	.zero		1
	.zero		1


	//----- nvinfo : EIATTR_EXIT_INSTR_OFFSETS
	.align		4
        /*0048*/ 	.byte	0x04, 0x1c
        /*004a*/ 	.short	(.L_22 - .L_21)


	//   ....[0]....
.L_21:
        /*004c*/ 	.word	0x00000060


	//   ....[1]....
        /*0050*/ 	.word	0x00000430


	//----- nvinfo : EIATTR_CBANK_PARAM_SIZE
	.align		4
.L_22:
        /*0054*/ 	.byte	0x03, 0x19
        /*0056*/ 	.short	0x0014


	//----- nvinfo : EIATTR_PARAM_CBANK
	.align		4
        /*0058*/ 	.byte	0x04, 0x0a
        /*005a*/ 	.short	(.L_24 - .L_23)
	.align		4
.L_23:
        /*005c*/ 	.word	index@(.nv.constant0._Z7poolingPfS_i)
        /*0060*/ 	.short	0x0380
        /*0062*/ 	.short	0x0014


	//----- nvinfo : EIATTR_SW_WAR
	.align		4
.L_24:
        /*0064*/ 	.byte	0x04, 0x36
        /*0066*/ 	.short	(.L_26 - .L_25)
.L_25:
        /*0068*/ 	.word	0x00000008
.L_26:


//--------------------- .nv.info._Z11convolucionPfS_S_ii --------------------------
	.section	.nv.info._Z11convolucionPfS_S_ii,"",@"SHT_CUDA_INFO"
	.sectionflags	@""
	.align	4


	//----- nvinfo : EIATTR_CUDA_API_VERSION
	.align		4
        /*0000*/ 	.byte	0x04, 0x37
        /*0002*/ 	.short	(.L_28 - .L_27)
.L_27:
        /*0004*/ 	.word	0x00000082


	//----- nvinfo : EIATTR_KPARAM_INFO
	.align		4
.L_28:
        /*0008*/ 	.byte	0x04, 0x17
        /*000a*/ 	.short	(.L_30 - .L_29)
.L_29:
        /*000c*/ 	.word	0x00000000
        /*0010*/ 	.short	0x0004
        /*0012*/ 	.short	0x001c
        /*0014*/ 	.byte	0x00, 0xf0, 0x11, 0x00


	//----- nvinfo : EIATTR_KPARAM_INFO
	.align		4
.L_30:
        /*0018*/ 	.byte	0x04, 0x17
        /*001a*/ 	.short	(.L_32 - .L_31)
.L_31:
        /*001c*/ 	.word	0x00000000
        /*0020*/ 	.short	0x0003
        /*0022*/ 	.short	0x0018
        /*0024*/ 	.byte	0x00, 0xf0, 0x11, 0x00


	//----- nvinfo : EIATTR_KPARAM_INFO
	.align		4
.L_32:
        /*0028*/ 	.byte	0x04, 0x17
        /*002a*/ 	.short	(.L_34 - .L_33)
.L_33:
        /*002c*/ 	.word	0x00000000
        /*0030*/ 	.short	0x0002
        /*0032*/ 	.short	0x0010
        /*0034*/ 	.byte	0x00, 0xf5, 0x21, 0x00


	//----- nvinfo : EIATTR_KPARAM_INFO
	.align		4
.L_34:
        /*0038*/ 	.byte	0x04, 0x17
        /*003a*/ 	.short	(.L_36 - .L_35)
.L_35:
        /*003c*/ 	.word	0x00000000
        /*0040*/ 	.short	0x0001
        /*0042*/ 	.short	0x0008
        /*0044*/ 	.byte	0x00, 0xf5, 0x21, 0x00


	//----- nvinfo : EIATTR_KPARAM_INFO
	.align		4
.L_36:
        /*0048*/ 	.byte	0x04, 0x17
        /*004a*/ 	.short	(.L_38 - .L_37)
.L_37:
        /*004c*/ 	.word	0x00000000
        /*0050*/ 	.short	0x0000
        /*0052*/ 	.short	0x0000
        /*0054*/ 	.byte	0x00, 0xf5, 0x21, 0x00


	//----- nvinfo : EIATTR_SPARSE_MMA_MASK
	.align		4
.L_38:
        /*0058*/ 	.byte	0x03, 0x50
        /*005a*/ 	.short	0x0000


	//----- nvinfo : EIATTR_MAXREG_COUNT
	.align		4
        /*005c*/ 	.byte	0x03, 0x1b
        /*005e*/ 	.short	0x00ff


	//----- nvinfo : EIATTR_EXTERNS
	.align		4
        /*0060*/ 	.byte	0x04, 0x0f
        /*0062*/ 	.short	(.L_40 - .L_39)


	//   ....[0]....
	.align		4
.L_39:
        /*0064*/ 	.word	index@(vprintf)


	//----- nvinfo : EIATTR_MERCURY_ISA_VERSION
	.align		4
.L_40:
        /*0068*/ 	.byte	0x03, 0x5f
        /*006a*/ 	.short	0x0101


	//----- nvinfo : EIATTR_VRC_CTA_INIT_COUNT
	.align		4
        /*006c*/ 	.byte	0x02, 0x4a
	.zero		1
	.zero		1


	//----- nvinfo : EIATTR_SYSCALL_OFFSETS
	.align		4
        /*0070*/ 	.byte	0x04, 0x46
        /*0072*/ 	.short	(.L_42 - .L_41)


	//   ....[0]....
.L_41:
        /*0074*/ 	.word	0x00000530


	//----- nvinfo : EIATTR_EXIT_INSTR_OFFSETS
	.align		4
.L_42:
        /*0078*/ 	.byte	0x04, 0x1c
        /*007a*/ 	.short	(.L_44 - .L_43)


	//   ....[0]....
.L_43:
        /*007c*/ 	.word	0x000000b0


	//   ....[1]....
        /*0080*/ 	.word	0x00000570


	//----- nvinfo : EIATTR_CRS_STACK_SIZE
	.align		4
.L_44:
        /*0084*/ 	.byte	0x04, 0x1e
        /*0086*/ 	.short	(.L_46 - .L_45)
.L_45:
        /*0088*/ 	.word	0x00000000


	//----- nvinfo : EIATTR_CBANK_PARAM_SIZE
	.align		4
.L_46:
        /*008c*/ 	.byte	0x03, 0x19
        /*008e*/ 	.short	0x0020


	//----- nvinfo : EIATTR_PARAM_CBANK
	.align		4
        /*0090*/ 	.byte	0x04, 0x0a
        /*0092*/ 	.short	(.L_48 - .L_47)
	.align		4
.L_47:
        /*0094*/ 	.word	index@(.nv.constant0._Z11convolucionPfS_S_ii)
        /*0098*/ 	.short	0x0380
        /*009a*/ 	.short	0x0020


	//----- nvinfo : EIATTR_SW_WAR
	.align		4
.L_48:
        /*009c*/ 	.byte	0x04, 0x36
        /*009e*/ 	.short	(.L_50 - .L_49)
.L_49:
        /*00a0*/ 	.word	0x00000008
.L_50:


//--------------------- .nv.callgraph             --------------------------
	.section	.nv.callgraph,"",@"SHT_CUDA_CALLGRAPH"
	.align	4
	.sectionentsize	8
	.align		4
        /*0000*/ 	.word	0x00000000
	.align		4
        /*0004*/ 	.word	0xffffffff
	.align		4
        /*0008*/ 	.word	index@(_Z11convolucionPfS_S_ii)
	.align		4
        /*000c*/ 	.word	index@(vprintf)
	.align		4
        /*0010*/ 	.word	0x00000000
	.align		4
        /*0014*/ 	.word	0xfffffffe
	.align		4
        /*0018*/ 	.word	0x00000000
	.align		4
        /*001c*/ 	.word	0xfffffffd
	.align		4
        /*0020*/ 	.word	0x00000000
	.align		4
        /*0024*/ 	.word	0xfffffffc


//--------------------- .nv.constant4             --------------------------
	.section	.nv.constant4,"a",@progbits
	.align	8
	.align		8
.nv.constant4:
        /*0000*/ 	.dword	$str
	.align		8
        /*0008*/ 	.dword	vprintf


//--------------------- .text._Z7poolingPfS_i     --------------------------
	.section	.text._Z7poolingPfS_i,"ax",@progbits
	.align	128
        .global         _Z7poolingPfS_i
        .type           _Z7poolingPfS_i,@function
        .size           _Z7poolingPfS_i,(.L_x_3 - _Z7poolingPfS_i)
        .other          _Z7poolingPfS_i,@"STO_CUDA_ENTRY STV_DEFAULT"
_Z7poolingPfS_i:
.text._Z7poolingPfS_i:
[----:B------:R-:W-:Y:S01]  /*0000*/  LDC R1, c[0x0][0x37c] ;  /* 0x0000df00ff017b82 */ /* 0x000fe20000000800 */
[----:B------:R-:W0:Y:S01]  /*0010*/  S2R R0, SR_TID.X ;  /* 0x0000000000007919 */ /* 0x000e220000002100 */
[----:B------:R-:W0:Y:S01]  /*0020*/  LDCU UR4, c[0x0][0x360] ;  /* 0x00006c00ff0477ac */ /* 0x000e220008000800 */
[----:B------:R-:W0:Y:S02]  /*0030*/  S2R R3, SR_CTAID.X ;  /* 0x0000000000037919 */ /* 0x000e240000002500 */
[----:B0-----:R-:W-:-:S05]  /*0040*/  IMAD R0, R3, UR4, R0 ;  /* 0x0000000403007c24 */ /* 0x001fca000f8e0200 */
[----:B------:R-:W-:-:S13]  /*0050*/  ISETP.GT.AND P0, PT, R0, 0x270ff, PT ;  /* 0x000270ff0000780c */ /* 0x000fda0003f04270 */
[----:B------:R-:W-:Y:S05]  /*0060*/  @P0 EXIT ;  /* 0x000000000000094d */ /* 0x000fea0003800000 */
[----:B------:R-:W0:Y:S01]  /*0070*/  LDC R3, c[0x0][0x390] ;  /* 0x0000e400ff037b82 */ /* 0x000e220000000800 */
[----:B------:R-:W1:Y:S01]  /*0080*/  LDCU.64 UR6, c[0x0][0x380] ;  /* 0x00007000ff0677ac */ /* 0x000e620008000a00 */
[----:B------:R-:W2:Y:S01]  /*0090*/  LDCU.64 UR4, c[0x0][0x358] ;  /* 0x00006b00ff0477ac */ /* 0x000ea20008000a00 */
[----:B0-----:R-:W-:-:S04]  /*00a0*/  IABS R7, R3 ;  /* 0x0000000300077213 */ /* 0x001fc80000000000 */
[----:B------:R-:W0:Y:S08]  /*00b0*/  I2F.RP R2, R7 ;  /* 0x0000000700027306 */ /* 0x000e300000209400 */
[----:B0-----:R-:W0:Y:S02]  /*00c0*/  MUFU.RCP R2, R2 ;  /* 0x0000000200027308 */ /* 0x001e240000001000 */
[----:B0-----:R-:W-:-:S06]  /*00d0*/  VIADD R4, R2, 0xffffffe ;  /* 0x0ffffffe02047836 */ /* 0x001fcc0000000000 */
[----:B------:R0:W3:Y:S02]  /*00e0*/  F2I.FTZ.U32.TRUNC.NTZ R5, R4 ;  /* 0x0000000400057305 */ /* 0x0000e4000021f000 */
[----:B0-----:R-:W-:Y:S02]  /*00f0*/  IMAD.MOV.U32 R4, RZ, RZ, RZ ;  /* 0x000000ffff047224 */ /* 0x001fe400078e00ff */
[----:B---3--:R-:W-:-:S04]  /*0100*/  IMAD.MOV R6, RZ, RZ, -R5 ;  /* 0x000000ffff067224 */ /* 0x008fc800078e0a05 */
[----:B------:R-:W-:Y:S01]  /*0110*/  IMAD R9, R6, R7, RZ ;  /* 0x0000000706097224 */ /* 0x000fe200078e02ff */
[----:B------:R-:W-:-:S03]  /*0120*/  IABS R6, R0 ;  /* 0x0000000000067213 */ /* 0x000fc60000000000 */
[----:B------:R-:W-:-:S06]  /*0130*/  IMAD.HI.U32 R5, R5, R9, R4 ;  /* 0x0000000905057227 */ /* 0x000fcc00078e0004 */
[----:B------:R-:W-:-:S04]  /*0140*/  IMAD.HI.U32 R5, R5, R6, RZ ;  /* 0x0000000605057227 */ /* 0x000fc800078e00ff */
[----:B------:R-:W-:-:S04]  /*0150*/  IMAD.MOV R2, RZ, RZ, -R5 ;  /* 0x000000ffff027224 */ /* 0x000fc800078e0a05 */
[----:B------:R-:W-:-:S05]  /*0160*/  IMAD R2, R7, R2, R6 ;  /* 0x0000000207027224 */ /* 0x000fca00078e0206 */
[----:B------:R-:W-:-:S13]  /*0170*/  ISETP.GT.U32.AND P2, PT, R7, R2, PT ;  /* 0x000000020700720c */ /* 0x000fda0003f44070 */
[----:B------:R-:W-:Y:S02]  /*0180*/  @!P2 IMAD.IADD R2, R2, 0x1, -R7 ;  /* 0x000000010202a824 */ /* 0x000fe400078e0a07 */
[----:B------:R-:W-:Y:S01]  /*0190*/  @!P2 VIADD R5, R5, 0x1 ;  /* 0x000000010505a836 */ /* 0x000fe20000000000 */
[----:B------:R-:W-:Y:S02]  /*01a0*/  ISETP.NE.AND P2, PT, R3, RZ, PT ;  /* 0x000000ff0300720c */ /* 0x000fe40003f45270 */
[----:B------:R-:W-:Y:S02]  /*01b0*/  ISETP.GE.U32.AND P0, PT, R2, R7, PT ;  /* 0x000000070200720c */ /* 0x000fe40003f06070 */
[----:B------:R-:W-:-:S04]  /*01c0*/  LOP3.LUT R2, R0, R3, RZ, 0x3c, !PT ;  /* 0x0000000300027212 */ /* 0x000fc800078e3cff */
[----:B------:R-:W-:-:S07]  /*01d0*/  ISETP.GE.AND P1, PT, R2, RZ, PT ;  /* 0x000000ff0200720c */ /* 0x000fce0003f26270 */
[----:B------:R-:W-:-:S06]  /*01e0*/  @P0 VIADD R5, R5, 0x1 ;  /* 0x0000000105050836 */ /* 0x000fcc0000000000 */
[----:B------:R-:W-:Y:S01]  /*01f0*/  @!P1 IMAD.MOV R5, RZ, RZ, -R5 ;  /* 0x000000ffff059224 */ /* 0x000fe200078e0a05 */
[----:B------:R-:W-:-:S05]  /*0200*/  @!P2 LOP3.LUT R5, RZ, R3, RZ, 0x33, !PT ;  /* 0x00000003ff05a212 */ /* 0x000fca00078e33ff */
[----:B------:R-:W-:-:S04]  /*0210*/  IMAD R5, R5, R3, RZ ;  /* 0x0000000305057224 */ /* 0x000fc800078e02ff */
[----:B------:R-:W-:Y:S02]  /*0220*/  IMAD.IADD R2, R0, 0x1, -R5 ;  /* 0x0000000100027824 */ /* 0x000fe400078e0a05 */
[----:B------:R-:W-:Y:S02]  /*0230*/  IMAD R6, R5, 0x3, R3 ;  /* 0x0000000305067824 */ /* 0x000fe400078e0203 */
[----:B------:R-:W-:-:S05]  /*0240*/  IMAD R2, R2, 0x3, RZ ;  /* 0x0000000302027824 */ /* 0x000fca00078e02ff */
[----:B------:R-:W-:Y:S02]  /*0250*/  SHF.R.S32.HI R9, RZ, 0x1f, R2 ;  /* 0x0000001fff097819 */ /* 0x000fe40000011402 */
[----:B------:R-:W-:-:S04]  /*0260*/  IADD3 R5, P0, PT, R2, R6, RZ ;  /* 0x0000000602057210 */ /* 0x000fc80007f1e0ff */
[----:B------:R-:W-:Y:S02]  /*0270*/  LEA.HI.X.SX32 R8, R6, R9, 0x1, P0 ;  /* 0x0000000906087211 */ /* 0x000fe400000f0eff */
[----:B-1----:R-:W-:-:S04]  /*0280*/  LEA R4, P0, R5, UR6, 0x2 ;  /* 0x0000000605047c11 */ /* 0x002fc8000f8010ff */
[----:B------:R-:W-:-:S05]  /*0290*/  LEA.HI.X R5, R5, UR7, R8, 0x2, P0 ;  /* 0x0000000705057c11 */ /* 0x000fca00080f1408 */
[----:B--2---:R-:W2:Y:S04]  /*02a0*/  LDG.E R7, desc[UR4][R4.64+0x4] ;  /* 0x0000040404077981 */ /* 0x004ea8000c1e1900 */
[----:B------:R-:W3:Y:S01]  /*02b0*/  LDG.E R8, desc[UR4][R4.64+0x8] ;  /* 0x0000080404087981 */ /* 0x000ee2000c1e1900 */
[----:B------:R-:W-:-:S05]  /*02c0*/  IMAD.IADD R3, R6, 0x1, R3 ;  /* 0x0000000106037824 */ /* 0x000fca00078e0203 */
[----:B------:R-:W-:-:S04]  /*02d0*/  IADD3 R6, P0, PT, R2, R3, RZ ;  /* 0x0000000302067210 */ /* 0x000fc80007f1e0ff */
[----:B------:R-:W-:Y:S02]  /*02e0*/  LEA.HI.X.SX32 R3, R3, R9, 0x1, P0 ;  /* 0x0000000903037211 */ /* 0x000fe400000f0eff */
[----:B------:R-:W-:-:S04]  /*02f0*/  LEA R2, P0, R6, UR6, 0x2 ;  /* 0x0000000606027c11 */ /* 0x000fc8000f8010ff */
[----:B------:R-:W-:-:S05]  /*0300*/  LEA.HI.X R3, R6, UR7, R3, 0x2, P0 ;  /* 0x0000000706037c11 */ /* 0x000fca00080f1403 */
[----:B------:R-:W4:Y:S04]  /*0310*/  LDG.E R6, desc[UR4][R2.64+0x4] ;  /* 0x0000040402067981 */ /* 0x000f28000c1e1900 */
[----:B------:R0:W5:Y:S02]  /*0320*/  LDG.E R9, desc[UR4][R2.64+0x8] ;  /* 0x0000080402097981 */ /* 0x000164000c1e1900 */
[----:B0-----:R-:W0:Y:S02]  /*0330*/  LDC.64 R2, c[0x0][0x388] ;  /* 0x0000e200ff027b82 */ /* 0x001e240000000a00 */
[----:B0-----:R-:W-:Y:S01]  /*0340*/  IMAD.WIDE R2, R0, 0x4, R2 ;  /* 0x0000000400027825 */ /* 0x001fe200078e0202 */
[----:B--2---:R-:W0:Y:S01]  /*0350*/  F2I.TRUNC.NTZ R10, R7 ;  /* 0x00000007000a7305 */ /* 0x004e22000020f100 */
[----:B------:R-:W-:-:S04]  /*0360*/  FSETP.GT.AND P0, PT, R7, RZ, PT ;  /* 0x000000ff0700720b */ /* 0x000fc80003f04000 */
[----:B0-----:R-:W-:-:S04]  /*0370*/  SEL R10, R10, RZ, P0 ;  /* 0x000000ff0a0a7207 */ /* 0x001fc80000000000 */
[----:B------:R-:W-:-:S04]  /*0380*/  I2FP.F32.S32 R5, R10 ;  /* 0x0000000a00057245 */ /* 0x000fc80000201400 */
[----:B---3--:R-:W-:-:S13]  /*0390*/  FSETP.GT.AND P0, PT, R8, R5, PT ;  /* 0x000000050800720b */ /* 0x008fda0003f04000 */
[----:B------:R-:W0:Y:S02]  /*03a0*/  @P0 F2I.TRUNC.NTZ R10, R8 ;  /* 0x00000008000a0305 */ /* 0x000e24000020f100 */
[----:B0-----:R-:W-:-:S04]  /*03b0*/  I2FP.F32.S32 R5, R10 ;  /* 0x0000000a00057245 */ /* 0x001fc80000201400 */
[----:B----4-:R-:W-:-:S13]  /*03c0*/  FSETP.GT.AND P0, PT, R6, R5, PT ;  /* 0x000000050600720b */ /* 0x010fda0003f04000 */
[----:B------:R-:W0:Y:S02]  /*03d0*/  @P0 F2I.TRUNC.NTZ R10, R6 ;  /* 0x00000006000a0305 */ /* 0x000e24000020f100 */
[----:B0-----:R-:W-:-:S04]  /*03e0*/  I2FP.F32.S32 R4, R10 ;  /* 0x0000000a00047245 */ /* 0x001fc80000201400 */
[----:B-----5:R-:W-:-:S13]  /*03f0*/  FSETP.GT.AND P0, PT, R9, R4, PT ;  /* 0x000000040900720b */ /* 0x020fda0003f04000 */
[----:B------:R-:W0:Y:S02]  /*0400*/  @P0 F2I.TRUNC.NTZ R10, R9 ;  /* 0x00000009000a0305 */ /* 0x000e24000020f100 */
[----:B0-----:R-:W-:-:S05]  /*0410*/  I2FP.F32.S32 R5, R10 ;  /* 0x0000000a00057245 */ /* 0x001fca0000201400 */
[----:B------:R-:W-:Y:S01]  /*0420*/  STG.E desc[UR4][R2.64], R5 ;  /* 0x0000000502007986 */ /* 0x000fe2000c101904 */
[----:B------:R-:W-:Y:S05]  /*0430*/  EXIT ;  /* 0x000000000000794d */ /* 0x000fea0003800000 */
.L_x_0:
[----:B------:R-:W-:-:S00]  /*0440*/  BRA `(.L_x_0) ;  /* 0xfffffffc00fc7947 */ /* 0x000fc0000383ffff */
[----:B------:R-:W-:-:S00]  /*0450*/  NOP ;  /* 0x0000000000007918 */ /* 0x000fc00000000000 */
        /* <DEDUP_REMOVED lines=10> */
.L_x_3:


//--------------------- .text._Z11convolucionPfS_S_ii --------------------------
	.section	.text._Z11convolucionPfS_S_ii,"ax",@progbits
	.align	128
        .global         _Z11convolucionPfS_S_ii
        .type           _Z11convolucionPfS_S_ii,@function
        .size           _Z11convolucionPfS_S_ii,(.L_x_4 - _Z11convolucionPfS_S_ii)
        .other          _Z11convolucionPfS_S_ii,@"STO_CUDA_ENTRY STV_DEFAULT"
_Z11convolucionPfS_S_ii:
.text._Z11convolucionPfS_S_ii:
[----:B------:R-:W0:Y:S01]  /*0000*/  LDC R1, c[0x0][0x37c] ;  /* 0x0000df00ff017b82 */ /* 0x000e220000000800 */
[----:B------:R-:W1:Y:S01]  /*0010*/  S2R R16, SR_TID.X ;  /* 0x0000000000107919 */ /* 0x000e620000002100 */
[----:B------:R-:W2:Y:S01]  /*0020*/  LDCU UR5, c[0x0][0x2fc] ;  /* 0x00005f80ff0577ac */ /* 0x000ea20008000800 */
[----:B0-----:R-:W-:Y:S01]  /*0030*/  IADD3 R1, PT, PT, R1, -0x8, RZ ;  /* 0xfffffff801017810 */ /* 0x001fe20007ffe0ff */
[----:B------:R-:W1:Y:S01]  /*0040*/  S2R R3, SR_CTAID.X ;  /* 0x0000000000037919 */ /* 0x000e620000002500 */
[----:B------:R-:W1:Y:S01]  /*0050*/  LDCU UR6, c[0x0][0x360] ;  /* 0x00006c00ff0677ac */ /* 0x000e620008000800 */
[----:B------:R-:W0:Y:S02]  /*0060*/  LDCU UR4, c[0x0][0x2f8] ;  /* 0x00005f00ff0477ac */ /* 0x000e240008000800 */
[----:B0-----:R-:W-:-:S04]  /*0070*/  IADD3 R6, P1, PT, R1, UR4, RZ ;  /* 0x0000000401067c10 */ /* 0x001fc8000ff3e0ff */
[----:B--2---:R-:W-:Y:S01]  /*0080*/  IADD3.X R7, PT, PT, RZ, UR5, RZ, P1, !PT ;  /* 0x00000005ff077c10 */ /* 0x004fe20008ffe4ff */
[----:B-1----:R-:W-:-:S05]  /*0090*/  IMAD R16, R3, UR6, R16 ;  /* 0x0000000603107c24 */ /* 0x002fca000f8e0210 */
[----:B------:R-:W-:-:S13]  /*00a0*/  ISETP.GT.AND P0, PT, R16, 0x9c3ff, PT ;  /* 0x0009c3ff1000780c */ /* 0x000fda0003f04270 */
[----:B------:R-:W-:Y:S05]  /*00b0*/  @P0 EXIT ;  /* 0x000000000000094d */ /* 0x000fea0003800000 */
[----:B------:R-:W0:Y:S01]  /*00c0*/  LDC R9, c[0x0][0x39c] ;  /* 0x0000e700ff097b82 */ /* 0x000e220000000800 */
[----:B------:R-:W1:Y:S01]  /*00d0*/  LDCU.64 UR36, c[0x0][0x358] ;  /* 0x00006b00ff2477ac */ /* 0x000e620008000a00 */
[----:B------:R-:W2:Y:S06]  /*00e0*/  LDCU.64 UR4, c[0x4][URZ] ;  /* 0x01000000ff0477ac */ /* 0x000eac0008000a00 */
[----:B------:R-:W3:Y:S01]  /*00f0*/  LDC R13, c[0x0][0x398] ;  /* 0x0000e600ff0d7b82 */ /* 0x000ee20000000800 */
[----:B0-----:R-:W-:-:S04]  /*0100*/  IABS R5, R9 ;  /* 0x0000000900057213 */ /* 0x001fc80000000000 */
[----:B------:R-:W0:Y:S08]  /*0110*/  I2F.RP R0, R5 ;  /* 0x0000000500007306 */ /* 0x000e300000209400 */
[----:B0-----:R-:W0:Y:S02]  /*0120*/  MUFU.RCP R0, R0 ;  /* 0x0000000000007308 */ /* 0x001e240000001000 */
[----:B0-----:R-:W-:-:S06]  /*0130*/  IADD3 R2, PT, PT, R0, 0xffffffe, RZ ;  /* 0x0ffffffe00027810 */ /* 0x001fcc0007ffe0ff */
[----:B------:R0:W4:Y:S02]  /*0140*/  F2I.FTZ.U32.TRUNC.NTZ R3, R2 ;  /* 0x0000000200037305 */ /* 0x000124000021f000 */
[----:B0-----:R-:W-:Y:S01]  /*0150*/  HFMA2 R2, -RZ, RZ, 0, 0 ;  /* 0x00000000ff027431 */ /* 0x001fe200000001ff */
[----:B----4-:R-:W-:-:S05]  /*0160*/  IADD3 R4, PT, PT, RZ, -R3, RZ ;  /* 0x80000003ff047210 */ /* 0x010fca0007ffe0ff */
[----:B------:R-:W-:Y:S01]  /*0170*/  IMAD R11, R4, R5, RZ ;  /* 0x00000005040b7224 */ /* 0x000fe200078e02ff */
[----:B------:R-:W-:-:S03]  /*0180*/  IABS R4, R16 ;  /* 0x0000001000047213 */ /* 0x000fc60000000000 */
[----:B------:R-:W-:Y:S02]  /*0190*/  IMAD.HI.U32 R3, R3, R11, R2 ;  /* 0x0000000b03037227 */ /* 0x000fe400078e0002 */
[----:B------:R-:W0:Y:S04]  /*01a0*/  LDC.64 R10, c[0x0][0x380] ;  /* 0x0000e000ff0a7b82 */ /* 0x000e280000000a00 */
[----:B------:R-:W-:-:S05]  /*01b0*/  IMAD.HI.U32 R3, R3, R4, RZ ;  /* 0x0000000403037227 */ /* 0x000fca00078e00ff */
[----:B------:R-:W-:-:S05]  /*01c0*/  IADD3 R0, PT, PT, -R3, RZ, RZ ;  /* 0x000000ff03007210 */ /* 0x000fca0007ffe1ff */
[----:B------:R-:W-:-:S05]  /*01d0*/  IMAD R0, R5, R0, R4 ;  /* 0x0000000005007224 */ /* 0x000fca00078e0204 */
[----:B------:R-:W-:-:S13]  /*01e0*/  ISETP.GT.U32.AND P2, PT, R5, R0, PT ;  /* 0x000000000500720c */ /* 0x000fda0003f44070 */
[----:B------:R-:W-:Y:S01]  /*01f0*/  @!P2 IMAD.IADD R0, R0, 0x1, -R5 ;  /* 0x000000010000a824 */ /* 0x000fe200078e0a05 */
[----:B------:R-:W-:Y:S02]  /*0200*/  @!P2 IADD3 R3, PT, PT, R3, 0x1, RZ ;  /* 0x000000010303a810 */ /* 0x000fe40007ffe0ff */
[----:B------:R-:W-:Y:S02]  /*0210*/  ISETP.NE.AND P2, PT, R9, RZ, PT ;  /* 0x000000ff0900720c */ /* 0x000fe40003f45270 */
[----:B------:R-:W-:Y:S02]  /*0220*/  ISETP.GE.U32.AND P0, PT, R0, R5, PT ;  /* 0x000000050000720c */ /* 0x000fe40003f06070 */
[----:B------:R-:W-:Y:S01]  /*0230*/  LOP3.LUT R0, R16, R9, RZ, 0x3c, !PT ;  /* 0x0000000910007212 */ /* 0x000fe200078e3cff */
[----:B------:R-:W1:Y:S03]  /*0240*/  LDC.64 R4, c[0x0][0x390] ;  /* 0x0000e400ff047b82 */ /* 0x000e660000000a00 */
[----:B------:R-:W-:-:S07]  /*0250*/  ISETP.GE.AND P1, PT, R0, RZ, PT ;  /* 0x000000ff0000720c */ /* 0x000fce0003f26270 */
[----:B------:R-:W-:-:S06]  /*0260*/  @P0 IADD3 R3, PT, PT, R3, 0x1, RZ ;  /* 0x0000000103030810 */ /* 0x000fcc0007ffe0ff */
[----:B------:R-:W-:Y:S02]  /*0270*/  @!P1 IADD3 R3, PT, PT, -R3, RZ, RZ ;  /* 0x000000ff03039210 */ /* 0x000fe40007ffe1ff */
[----:B------:R-:W-:-:S05]  /*0280*/  @!P2 LOP3.LUT R3, RZ, R9, RZ, 0x33, !PT ;  /* 0x00000009ff03a212 */ /* 0x000fca00078e33ff */
[----:B------:R-:W-:Y:S01]  /*0290*/  IMAD.MOV R0, RZ, RZ, -R3 ;  /* 0x000000ffff007224 */ /* 0x000fe200078e0a03 */
[----:B-1----:R-:W4:Y:S01]  /*02a0*/  LDG.E R29, desc[UR36][R4.64] ;  /* 0x00000024041d7981 */ /* 0x002f22000c1e1900 */
[----:B---3--:R-:W-:Y:S02]  /*02b0*/  IMAD R3, R3, R13, RZ ;  /* 0x0000000d03037224 */ /* 0x008fe400078e02ff */
[----:B------:R-:W-:Y:S01]  /*02c0*/  IMAD R0, R9, R0, R16 ;  /* 0x0000000009007224 */ /* 0x000fe200078e0210 */
[----:B------:R-:W3:Y:S04]  /*02d0*/  LDG.E R27, desc[UR36][R4.64+0xc] ;  /* 0x00000c24041b7981 */ /* 0x000ee8000c1e1900 */
[----:B------:R-:W-:Y:S01]  /*02e0*/  IADD3 R3, PT, PT, R0, R3, RZ ;  /* 0x0000000300037210 */ /* 0x000fe20007ffe0ff */
[----:B------:R-:W5:Y:S04]  /*02f0*/  LDG.E R20, desc[UR36][R4.64+0x18] ;  /* 0x0000182404147981 */ /* 0x000f68000c1e1900 */
[----:B------:R-:W-:Y:S01]  /*0300*/  IMAD R3, R3, 0x3, RZ ;  /* 0x0000000303037824 */ /* 0x000fe200078e02ff */
[----:B------:R-:W5:Y:S03]  /*0310*/  LDG.E R18, desc[UR36][R4.64+0x4] ;  /* 0x0000042404127981 */ /* 0x000f66000c1e1900 */
[----:B0-----:R-:W-:Y:S01]  /*0320*/  IMAD.WIDE R10, R3, 0x4, R10 ;  /* 0x00000004030a7825 */ /* 0x001fe200078e020a */
[----:B------:R-:W5:Y:S04]  /*0330*/  LDG.E R15, desc[UR36][R4.64+0x10] ;  /* 0x00001024040f7981 */ /* 0x000f68000c1e1900 */
[----:B------:R-:W4:Y:S01]  /*0340*/  LDG.E R0, desc[UR36][R10.64] ;  /* 0x000000240a007981 */ /* 0x000f22000c1e1900 */
[----:B------:R-:W-:-:S03]  /*0350*/  IMAD.WIDE R2, R13, 0x4, R10 ;  /* 0x000000040d027825 */ /* 0x000fc600078e020a */
[----:B------:R-:W5:Y:S01]  /*0360*/  LDG.E R17, desc[UR36][R10.64+0x4] ;  /* 0x000004240a117981 */ /* 0x000f62000c1e1900 */
[----:B------:R-:W-:-:S03]  /*0370*/  IMAD.WIDE R8, R13, 0x4, R2 ;  /* 0x000000040d087825 */ /* 0x000fc600078e0202 */
[----:B------:R-:W3:Y:S04]  /*0380*/  LDG.E R26, desc[UR36][R2.64] ;  /* 0x00000024021a7981 */ /* 0x000ee8000c1e1900 */
[----:B------:R-:W5:Y:S04]  /*0390*/  LDG.E R19, desc[UR36][R8.64] ;  /* 0x0000002408137981 */ /* 0x000f68000c1e1900 */
        /* <DEDUP_REMOVED lines=8> */
[----:B------:R2:W5:Y:S02]  /*0420*/  LDG.E R28, desc[UR36][R4.64+0x20] ;  /* 0x00002024041c7981 */ /* 0x000564000c1e1900 */
[----:B--2---:R-:W-:-:S02]  /*0430*/  MOV R4, UR4 ;  /* 0x0000000400047c02 */ /* 0x004fc40008000f00 */
[----:B------:R-:W-:Y:S01]  /*0440*/  MOV R5, UR5 ;  /* 0x0000000500057c02 */ /* 0x000fe20008000f00 */
[----:B----4-:R-:W-:-:S04]  /*0450*/  FFMA R29, R0, R29, RZ ;  /* 0x0000001d001d7223 */ /* 0x010fc800000000ff */
[----:B---3--:R-:W-:-:S04]  /*0460*/  FFMA R26, R26, R27, R29 ;  /* 0x0000001b1a1a7223 */ /* 0x008fc8000000001d */
[----:B-----5:R-:W-:-:S04]  /*0470*/  FFMA R20, R19, R20, R26 ;  /* 0x0000001413147223 */ /* 0x020fc8000000001a */
[----:B------:R-:W-:-:S04]  /*0480*/  FFMA R17, R17, R18, R20 ;  /* 0x0000001211117223 */ /* 0x000fc80000000014 */
[----:B------:R-:W-:-:S04]  /*0490*/  FFMA R15, R14, R15, R17 ;  /* 0x0000000f0e0f7223 */ /* 0x000fc80000000011 */
[----:B------:R-:W-:-:S04]  /*04a0*/  FFMA R12, R12, R13, R15 ;  /* 0x0000000d0c0c7223 */ /* 0x000fc8000000000f */
[----:B------:R-:W-:-:S04]  /*04b0*/  FFMA R12, R21, R22, R12 ;  /* 0x00000016150c7223 */ /* 0x000fc8000000000c */
[----:B------:R-:W-:-:S04]  /*04c0*/  FFMA R2, R23, R24, R12 ;  /* 0x0000001817027223 */ /* 0x000fc8000000000c */
[----:B------:R-:W-:-:S04]  /*04d0*/  FFMA R2, R25, R28, R2 ;  /* 0x0000001c19027223 */ /* 0x000fc80000000002 */
[----:B------:R-:W0:Y:S01]  /*04e0*/  F2F.F64.F32 R8, R2 ;  /* 0x0000000200087310 */ /* 0x000e220000201800 */
[----:B------:R-:W-:-:S04]  /*04f0*/  MOV R0, 0x8 ;  /* 0x0000000800007802 */ /* 0x000fc80000000f00 */
[----:B------:R1:W2:Y:S01]  /*0500*/  LDC.64 R10, c[0x4][R0] ;  /* 0x01000000000a7b82 */ /* 0x0002a20000000a00 */
[----:B0-----:R1:W-:Y:S02]  /*0510*/  STL.64 [R1], R8 ;  /* 0x0000000801007387 */ /* 0x0013e40000100a00 */
[----:B------:R-:W-:-:S07]  /*0520*/  LEPC R20, `(.L_x_1) ;  /* 0x000000001014794e */ /* 0x000fce0000000000 */
[----:B-12---:R-:W-:Y:S05]  /*0530*/  CALL.ABS.NOINC R10 ;  /* 0x000000000a007343 */ /* 0x006fea0003c00000 */
.L_x_1:
[----:B------:R-:W0:Y:S02]  /*0540*/  LDC.64 R4, c[0x0][0x388] ;  /* 0x0000e200ff047b82 */ /* 0x000e240000000a00 */
[----:B0-----:R-:W-:-:S05]  /*0550*/  IMAD.WIDE R16, R16, 0x4, R4 ;  /* 0x0000000410107825 */ /* 0x001fca00078e0204 */
[----:B------:R-:W-:Y:S01]  /*0560*/  STG.E desc[UR36][R16.64], R2 ;  /* 0x0000000210007986 */ /* 0x000fe2000c101924 */
[----:B------:R-:W-:Y:S05]  /*0570*/  EXIT ;  /* 0x000000000000794d */ /* 0x000fea0003800000 */
.L_x_2:
        /* <DEDUP_REMOVED lines=16> */
.L_x_4:


//--------------------- .nv.global.init           --------------------------
	.section	.nv.global.init,"aw",@progbits
.nv.global.init:
	.type		$str,@object
	.size		$str,(.L_0 - $str)
$str:
        /*0000*/ 	.byte	0x25, 0x66, 0x0a, 0x00
.L_0:


//--------------------- .nv.shared.reserved.0     --------------------------
	.section	.nv.shared.reserved.0,"aw",@nobits
	.weak		__nv_reservedSMEM_offset_0_alias
	.size		__nv_reservedSMEM_offset_0_alias, 0, 64
	.other		__nv_reservedSMEM_offset_0_alias,@"STO_CUDA_RESERVED_SHARED STV_DEFAULT"
__nv_reservedSMEM_offset_0_alias:
	.zero		0
	.zero		64


//--------------------- .nv.constant0._Z7poolingPfS_i --------------------------
	.section	.nv.constant0._Z7poolingPfS_i,"a",@progbits
	.sectionflags	@""
	.align	4
.nv.constant0._Z7poolingPfS_i:
	.zero		916


//--------------------- .nv.constant0._Z11convolucionPfS_S_ii --------------------------
	.section	.nv.constant0._Z11convolucionPfS_S_ii,"a",@progbits
	.sectionflags	@""
	.align	4
.nv.constant0._Z11convolucionPfS_S_ii:
	.zero		928


//--------------------- SYMBOLS --------------------------

	.type		.nv.reservedSmem.offset0,@object
	.size		.nv.reservedSmem.offset0,0x4
	.type		vprintf,@function
